//
// Generated by NVIDIA NVVM Compiler
//
// Compiler Build ID: CL-36424714
// Cuda compilation tools, release 13.0, V13.0.88
// Based on NVVM 20.0.0
//

.version 9.0
.target sm_100
.address_size 64

	// .globl	_Z14average_windowPjPf

.visible .entry _Z14average_windowPjPf(
	.param .u64 .ptr .align 1 _Z14average_windowPjPf_param_0,
	.param .u64 .ptr .align 1 _Z14average_windowPjPf_param_1
)
{
	.reg .pred 	%p<4>;
	.reg .b32 	%r<15>;
	.reg .b32 	%f<10>;
	.reg .b64 	%rd<11>;

	ld.param.u64 	%rd4, [_Z14average_windowPjPf_param_0];
	ld.param.u64 	%rd3, [_Z14average_windowPjPf_param_1];
	cvta.to.global.u64 	%rd1, %rd4;
	mov.u32 	%r7, %ctaid.x;
	mov.u32 	%r8, %ntid.x;
	mov.u32 	%r9, %tid.x;
	mad.lo.s32 	%r1, %r7, %r8, %r9;
	setp.gt.u32 	%p1, %r1, 511;
	@%p1 bra 	$L__BB0_5;
	mul.wide.u32 	%rd5, %r1, 4;
	add.s64 	%rd2, %rd1, %rd5;
	ld.global.u32 	%r14, [%rd2];
	setp.eq.s32 	%p2, %r1, 0;
	mov.f32 	%f8, 0f40000000;
	@%p2 bra 	$L__BB0_3;
	add.s32 	%r10, %r1, -1;
	mul.wide.u32 	%rd6, %r10, 4;
	add.s64 	%rd7, %rd1, %rd6;
	ld.global.u32 	%r11, [%rd7];
	add.s32 	%r14, %r11, %r14;
	setp.eq.s32 	%p3, %r1, 511;
	mov.f32 	%f8, 0f40400000;
	mov.f32 	%f9, 0f40000000;
	@%p3 bra 	$L__BB0_4;
$L__BB0_3:
	ld.global.u32 	%r12, [%rd2+4];
	add.s32 	%r14, %r12, %r14;
	mov.f32 	%f9, %f8;
$L__BB0_4:
	cvt.rn.f32.u32 	%f6, %r14;
	div.rn.f32 	%f7, %f6, %f9;
	cvta.to.global.u64 	%rd8, %rd3;
	add.s64 	%rd10, %rd8, %rd5;
	st.global.f32 	[%rd10], %f7;
$L__BB0_5:
	ret;

}


// ===== COMPILED SASS (sm_100) =====

	.target	sm_100

	.elftype	@"ET_EXEC"


//--------------------- .note.nv.tkinfo           --------------------------
	.section	.note.nv.tkinfo,"",@"SHT_NOTE"
	.sectionflags	@"SHF_NOTE_NV_TKINFO"
	.tkinfo
        /*0018*/ 	.word	0x00000002
        /*0030*/ 	.string	""
        /*0030*/ 	.string	"ptxas"
        /*0030*/ 	.string	"Cuda compilation tools, release 13.0, V13.0.88"
        /*0030*/ 	.string	"Build cuda_13.0.r13.0/compiler.36424714_0"
        /*0030*/ 	.string	"-arch sm_100 -m 64 "



//--------------------- .note.nv.cuinfo           --------------------------
	.section	.note.nv.cuinfo,"",@"SHT_NOTE"
	.sectionflags	@"SHF_NOTE_NV_CUINFO"
        /*0018*/ 	.short	0x0002
        /*001a*/ 	.short	0x0064
        /*001c*/ 	.short	0x0082
	.zero		2


//--------------------- .nv.info                  --------------------------
	.section	.nv.info,"",@"SHT_CUDA_INFO"
	.align	4


	//----- nvinfo : EIATTR_REGCOUNT
	.align		4
        /*0000*/ 	.byte	0x04, 0x2f
        /*0002*/ 	.short	(.L_1 - .L_0)
	.align		4
.L_0:
        /*0004*/ 	.word	index@(_Z14average_windowPjPf)
        /*0008*/ 	.word	0x0000000f


	//----- nvinfo : EIATTR_FRAME_SIZE
	.align		4
.L_1:
        /*000c*/ 	.byte	0x04, 0x11
        /*000e*/ 	.short	(.L_3 - .L_2)
	.align		4
.L_2:
        /*0010*/ 	.word	index@($__internal_0_$__cuda_sm3x_div_rn_noftz_f32_slowpath)
        /*0014*/ 	.word	0x00000000


	//----- nvinfo : EIATTR_FRAME_SIZE
	.align		4
.L_3:
        /*0018*/ 	.byte	0x04, 0x11
        /*001a*/ 	.short	(.L_5 - .L_4)
	.align		4
.L_4:
        /*001c*/ 	.word	index@(_Z14average_windowPjPf)
        /*0020*/ 	.word	0x00000000


	//----- nvinfo : EIATTR_MIN_STACK_SIZE
	.align		4
.L_5:
        /*0024*/ 	.byte	0x04, 0x12
        /*0026*/ 	.short	(.L_7 - .L_6)
	.align		4
.L_6:
        /*0028*/ 	.word	index@(_Z14average_windowPjPf)
        /*002c*/ 	.word	0x00000000
.L_7:


//--------------------- .nv.compat                --------------------------
	.section	.nv.compat,"",@"SHT_CUDA_COMPAT_INFO"
	.align	4
        /*0000*/ 	.byte	0x02, 0x09, 0x00, 0x00, 0x02, 0x02, 0x01, 0x00, 0x02, 0x05, 0x05, 0x00, 0x03, 0x07, 0x01, 0x01
        /*0010*/ 	.byte	0x02, 0x03, 0x00, 0x00, 0x02, 0x06, 0x01, 0x00, 0x04, 0x0b, 0x08, 0x00, 0x01, 0x00, 0x00, 0x00
        /*0020*/ 	.byte	0x00, 0x00, 0x00, 0x00


//--------------------- .nv.info._Z14average_windowPjPf --------------------------
	.section	.nv.info._Z14average_windowPjPf,"",@"SHT_CUDA_INFO"
	.sectionflags	@""
	.align	4


	//----- nvinfo : EIATTR_CUDA_API_VERSION
	.align		4
        /*0000*/ 	.byte	0x04, 0x37
        /*0002*/ 	.short	(.L_9 - .L_8)
.L_8:
        /*0004*/ 	.word	0x00000082


	//----- nvinfo : EIATTR_KPARAM_INFO
	.align		4
.L_9:
        /*0008*/ 	.byte	0x04, 0x17
        /*000a*/ 	.short	(.L_11 - .L_10)
.L_10:
        /*000c*/ 	.word	0x00000000
        /*0010*/ 	.short	0x0001
        /*0012*/ 	.short	0x0008
        /*0014*/ 	.byte	0x00, 0xf5, 0x21, 0x00


	//----- nvinfo : EIATTR_KPARAM_INFO
	.align		4
.L_11:
        /*0018*/ 	.byte	0x04, 0x17
        /*001a*/ 	.short	(.L_13 - .L_12)
.L_12:
        /*001c*/ 	.word	0x00000000
        /*0020*/ 	.short	0x0000
        /*0022*/ 	.short	0x0000
        /*0024*/ 	.byte	0x00, 0xf5, 0x21, 0x00


	//----- nvinfo : EIATTR_SPARSE_MMA_MASK
	.align		4
.L_13:
        /*0028*/ 	.byte	0x03, 0x50
        /*002a*/ 	.short	0x0000


	//----- nvinfo : EIATTR_MAXREG_COUNT
	.align		4
        /*002c*/ 	.byte	0x03, 0x1b
        /*002e*/ 	.short	0x00ff


	//----- nvinfo : EIATTR_MERCURY_ISA_VERSION
	.align		4
        /*0030*/ 	.byte	0x03, 0x5f
        /*0032*/ 	.short	0x0101


	//----- nvinfo : EIATTR_VRC_CTA_INIT_COUNT
	.align		4
        /*0034*/ 	.byte	0x02, 0x4a
	.zero		1
	.zero		1


	//----- nvinfo : EIATTR_EXIT_INSTR_OFFSETS
	.align		4
        /*0038*/ 	.byte	0x04, 0x1c
        /*003a*/ 	.short	(.L_15 - .L_14)


	//   ....[0]....
.L_14:
        /*003c*/ 	.word	0x00000060


	//   ....[1]....
        /*0040*/ 	.word	0x000002f0


	//----- nvinfo : EIATTR_CRS_STACK_SIZE
	.align		4
.L_15:
        /*0044*/ 	.byte	0x04, 0x1e
        /*0046*/ 	.short	(.L_17 - .L_16)
.L_16:
        /*0048*/ 	.word	0x00000000


	//----- nvinfo : EIATTR_CBANK_PARAM_SIZE
	.align		4
.L_17:
        /*004c*/ 	.byte	0x03, 0x19
        /*004e*/ 	.short	0x0010


	//----- nvinfo : EIATTR_PARAM_CBANK
	.align		4
        /*0050*/ 	.byte	0x04, 0x0a
        /*0052*/ 	.short	(.L_19 - .L_18)
	.align		4
.L_18:
        /*0054*/ 	.word	index@(.nv.constant0._Z14average_windowPjPf)
        /*0058*/ 	.short	0x0380
        /*005a*/ 	.short	0x0010


	//----- nvinfo : EIATTR_SW_WAR
	.align		4
.L_19:
        /*005c*/ 	.byte	0x04, 0x36
        /*005e*/ 	.short	(.L_21 - .L_20)
.L_20:
        /*0060*/ 	.word	0x00000008
.L_21:


//--------------------- .nv.callgraph             --------------------------
	.section	.nv.callgraph,"",@"SHT_CUDA_CALLGRAPH"
	.align	4
	.sectionentsize	8
	.align		4
        /*0000*/ 	.word	0x00000000
	.align		4
        /*0004*/ 	.word	0xffffffff
	.align		4
        /*0008*/ 	.word	0x00000000
	.align		4
        /*000c*/ 	.word	0xfffffffe
	.align		4
        /*0010*/ 	.word	0x00000000
	.align		4
        /*0014*/ 	.word	0xfffffffd
	.align		4
        /*0018*/ 	.word	0x00000000
	.align		4
        /*001c*/ 	.word	0xfffffffc


//--------------------- .text._Z14average_windowPjPf --------------------------
	.section	.text._Z14average_windowPjPf,"ax",@progbits
	.align	128
        .global         _Z14average_windowPjPf
        .type           _Z14average_windowPjPf,@function
        .size           _Z14average_windowPjPf,(.L_x_18 - _Z14average_windowPjPf)
        .other          _Z14average_windowPjPf,@"STO_CUDA_ENTRY STV_DEFAULT"
_Z14average_windowPjPf:
.text._Z14average_windowPjPf:
[----:B------:R-:W-:Y:S01]  /*0000*/  LDC R1, c[0x0][0x37c] ;  /* 0x0000df00ff017b82 */ /* 0x000fe20000000800 */
[----:B------:R-:W0:Y:S07]  /*0010*/  S2R R3, SR_TID.X ;  /* 0x0000000000037919 */ /* 0x000e2e0000002100 */
[----:B------:R-:W0:Y:S08]  /*0020*/  S2UR UR4, SR_CTAID.X ;  /* 0x00000000000479c3 */ /* 0x000e300000002500 */
[----:B------:R-:W0:Y:S02]  /*0030*/  LDC R2, c[0x0][0x360] ;  /* 0x0000d800ff027b82 */ /* 0x000e240000000800 */
[----:B0-----:R-:W-:-:S05]  /*0040*/  IMAD R2, R2, UR4, R3 ;  /* 0x0000000402027c24 */ /* 0x001fca000f8e0203 */
[----:B------:R-:W-:-:S13]  /*0050*/  ISETP.GT.U32.AND P0, PT, R2, 0x1ff, PT ;  /* 0x000001ff0200780c */ /* 0x000fda0003f04070 */
[----:B------:R-:W-:Y:S05]  /*0060*/  @P0 EXIT ;  /* 0x000000000000094d */ /* 0x000fea0003800000 */
[----:B------:R-:W0:Y:S01]  /*0070*/  LDC.64 R6, c[0x0][0x380] ;  /* 0x0000e000ff067b82 */ /* 0x000e220000000a00 */
[----:B------:R-:W1:Y:S01]  /*0080*/  LDCU.64 UR4, c[0x0][0x358] ;  /* 0x00006b00ff0477ac */ /* 0x000e620008000a00 */
[----:B0-----:R-:W-:-:S05]  /*0090*/  IMAD.WIDE.U32 R4, R2, 0x4, R6 ;  /* 0x0000000402047825 */ /* 0x001fca00078e0006 */
[----:B-1----:R0:W5:Y:S01]  /*00a0*/  LDG.E R0, desc[UR4][R4.64] ;  /* 0x0000000404007981 */ /* 0x002162000c1e1900 */
[----:B------:R-:W-:Y:S01]  /*00b0*/  ISETP.NE.AND P0, PT, R2, RZ, PT ;  /* 0x000000ff0200720c */ /* 0x000fe20003f05270 */
[----:B------:R-:W-:Y:S04]  /*00c0*/  BSSY.RECONVERGENT B1, `(.L_x_0) ;  /* 0x0000010000017945 */ /* 0x000fe80003800200 */
[----:B------:R-:W-:Y:S01]  /*00d0*/  BSSY.RELIABLE B0, `(.L_x_1) ;  /* 0x000000c000007945 */ /* 0x000fe20003800100 */
[----:B------:R-:W-:-:S07]  /*00e0*/  IMAD.MOV.U32 R3, RZ, RZ, 0x40000000 ;  /* 0x40000000ff037424 */ /* 0x000fce00078e00ff */
[----:B0-----:R-:W-:Y:S05]  /*00f0*/  @!P0 BRA `(.L_x_2) ;  /* 0x0000000000248947 */ /* 0x001fea0003800000 */
[----:B------:R-:W-:-:S04]  /*0100*/  VIADD R3, R2, 0xffffffff ;  /* 0xffffffff02037836 */ /* 0x000fc80000000000 */
[----:B------:R-:W-:-:S06]  /*0110*/  IMAD.WIDE.U32 R6, R3, 0x4, R6 ;  /* 0x0000000403067825 */ /* 0x000fcc00078e0006 */
[----:B------:R-:W2:Y:S01]  /*0120*/  LDG.E R7, desc[UR4][R6.64] ;  /* 0x0000000406077981 */ /* 0x000ea2000c1e1900 */
[----:B------:R-:W-:Y:S01]  /*0130*/  ISETP.NE.AND P0, PT, R2, 0x1ff, PT ;  /* 0x000001ff0200780c */ /* 0x000fe20003f05270 */
[----:B------:R-:W-:-:S12]  /*0140*/  IMAD.MOV.U32 R3, RZ, RZ, 0x40000000 ;  /* 0x40000000ff037424 */ /* 0x000fd800078e00ff */
[----:B------:R-:W-:Y:S05]  /*0150*/  @!P0 BREAK.RELIABLE B0 ;  /* 0x0000000000008942 */ /* 0x000fea0003800100 */
[----:B--2--5:R-:W-:Y:S01]  /*0160*/  IMAD.IADD R0, R0, 0x1, R7 ;  /* 0x0000000100007824 */ /* 0x024fe200078e0207 */
[----:B------:R-:W-:Y:S06]  /*0170*/  @!P0 BRA `(.L_x_3) ;  /* 0x0000000000108947 */ /* 0x000fec0003800000 */
[----:B------:R-:W-:-:S07]  /*0180*/  IMAD.MOV.U32 R3, RZ, RZ, 0x40400000 ;  /* 0x40400000ff037424 */ /* 0x000fce00078e00ff */
.L_x_2:
[----:B------:R-:W-:Y:S05]  /*0190*/  BSYNC.RELIABLE B0 ;  /* 0x0000000000007941 */ /* 0x000fea0003800100 */
.L_x_1:
[----:B------:R-:W2:Y:S02]  /*01a0*/  LDG.E R5, desc[UR4][R4.64+0x4] ;  /* 0x0000040404057981 */ /* 0x000ea4000c1e1900 */
[----:B--2--5:R-:W-:-:S07]  /*01b0*/  IMAD.IADD R0, R5, 0x1, R0 ;  /* 0x0000000105007824 */ /* 0x024fce00078e0200 */
.L_x_3:
[----:B------:R-:W-:Y:S05]  /*01c0*/  BSYNC.RECONVERGENT B1 ;  /* 0x0000000000017941 */ /* 0x000fea0003800200 */
.L_x_0:
[----:B------:R-:W-:Y:S05]  /*01d0*/  WARPSYNC.ALL ;  /* 0x0000000000007948 */ /* 0x000fea0003800000 */
[----:B------:R-:W0:Y:S01]  /*01e0*/  MUFU.RCP R4, R3 ;  /* 0x0000000300047308 */ /* 0x000e220000001000 */
[----:B------:R-:W-:Y:S01]  /*01f0*/  I2FP.F32.U32 R0, R0 ;  /* 0x0000000000007245 */ /* 0x000fe20000201000 */
[----:B------:R-:W-:Y:S06]  /*0200*/  BSSY.RECONVERGENT B1, `(.L_x_4) ;  /* 0x000000b000017945 */ /* 0x000fec0003800200 */
[----:B------:R-:W1:Y:S01]  /*0210*/  FCHK P0, R0, R3 ;  /* 0x0000000300007302 */ /* 0x000e620000000000 */
[----:B0-----:R-:W-:-:S04]  /*0220*/  FFMA R5, R4, -R3, 1 ;  /* 0x3f80000004057423 */ /* 0x001fc80000000803 */
[----:B------:R-:W-:-:S04]  /*0230*/  FFMA R5, R4, R5, R4 ;  /* 0x0000000504057223 */ /* 0x000fc80000000004 */
[----:B------:R-:W-:-:S04]  /*0240*/  FFMA R4, R0, R5, RZ ;  /* 0x0000000500047223 */ /* 0x000fc800000000ff */
[----:B------:R-:W-:-:S04]  /*0250*/  FFMA R6, R4, -R3, R0 ;  /* 0x8000000304067223 */ /* 0x000fc80000000000 */
[----:B------:R-:W-:Y:S01]  /*0260*/  FFMA R7, R5, R6, R4 ;  /* 0x0000000605077223 */ /* 0x000fe20000000004 */
[----:B-1----:R-:W-:Y:S06]  /*0270*/  @!P0 BRA `(.L_x_5) ;  /* 0x00000000000c8947 */ /* 0x002fec0003800000 */
[----:B------:R-:W-:-:S07]  /*0280*/  MOV R4, 0x2a0 ;  /* 0x000002a000047802 */ /* 0x000fce0000000f00 */
[----:B------:R-:W-:Y:S05]  /*0290*/  CALL.REL.NOINC `($__internal_0_$__cuda_sm3x_div_rn_noftz_f32_slowpath) ;  /* 0x0000000000187944 */ /* 0x000fea0003c00000 */
[----:B------:R-:W-:-:S07]  /*02a0*/  IMAD.MOV.U32 R7, RZ, RZ, R0 ;  /* 0x000000ffff077224 */ /* 0x000fce00078e0000 */
.L_x_5:
[----:B------:R-:W-:Y:S05]  /*02b0*/  BSYNC.RECONVERGENT B1 ;  /* 0x0000000000017941 */ /* 0x000fea0003800200 */
.L_x_4:
[----:B------:R-:W0:Y:S02]  /*02c0*/  LDC.64 R4, c[0x0][0x388] ;  /* 0x0000e200ff047b82 */ /* 0x000e240000000a00 */
[----:B0-----:R-:W-:-:S05]  /*02d0*/  IMAD.WIDE.U32 R2, R2, 0x4, R4 ;  /* 0x0000000402027825 */ /* 0x001fca00078e0004 */
[----:B------:R-:W-:Y:S01]  /*02e0*/  STG.E desc[UR4][R2.64], R7 ;  /* 0x0000000702007986 */ /* 0x000fe2000c101904 */
[----:B------:R-:W-:Y:S05]  /*02f0*/  EXIT ;  /* 0x000000000000794d */ /* 0x000fea0003800000 */
        .weak           $__internal_0_$__cuda_sm3x_div_rn_noftz_f32_slowpath
        .type           $__internal_0_$__cuda_sm3x_div_rn_noftz_f32_slowpath,@function
        .size           $__internal_0_$__cuda_sm3x_div_rn_noftz_f32_slowpath,(.L_x_18 - $__internal_0_$__cuda_sm3x_div_rn_noftz_f32_slowpath)
$__internal_0_$__cuda_sm3x_div_rn_noftz_f32_slowpath:
[----:B------:R-:W-:Y:S01]  /*0300*/  SHF.R.U32.HI R6, RZ, 0x17, R3 ;  /* 0x00000017ff067819 */ /* 0x000fe20000011603 */
[----:B------:R-:W-:Y:S01]  /*0310*/  BSSY.RECONVERGENT B2, `(.L_x_6) ;  /* 0x0000063000027945 */ /* 0x000fe20003800200 */
[--C-:B------:R-:W-:Y:S02]  /*0320*/  SHF.R.U32.HI R5, RZ, 0x17, R0.reuse ;  /* 0x00000017ff057819 */ /* 0x100fe40000011600 */
[----:B------:R-:W-:Y:S02]  /*0330*/  LOP3.LUT R11, R6, 0xff, RZ, 0xc0, !PT ;  /* 0x000000ff060b7812 */ /* 0x000fe400078ec0ff */
[----:B------:R-:W-:Y:S01]  /*0340*/  LOP3.LUT R8, R5, 0xff, RZ, 0xc0, !PT ;  /* 0x000000ff05087812 */ /* 0x000fe200078ec0ff */
[----:B------:R-:W-:Y:S02]  /*0350*/  IMAD.MOV.U32 R5, RZ, RZ, R0 ;  /* 0x000000ffff057224 */ /* 0x000fe400078e0000 */
[----:B------:R-:W-:Y:S02]  /*0360*/  VIADD R9, R11, 0xffffffff ;  /* 0xffffffff0b097836 */ /* 0x000fe40000000000 */
[----:B------:R-:W-:-:S03]  /*0370*/  VIADD R7, R8, 0xffffffff ;  /* 0xffffffff08077836 */ /* 0x000fc60000000000 */
[----:B------:R-:W-:-:S04]  /*0380*/  ISETP.GT.U32.AND P0, PT, R9, 0xfd, PT ;  /* 0x000000fd0900780c */ /* 0x000fc80003f04070 */
[----:B------:R-:W-:-:S13]  /*0390*/  ISETP.GT.U32.OR P0, PT, R7, 0xfd, P0 ;  /* 0x000000fd0700780c */ /* 0x000fda0000704470 */
[----:B------:R-:W-:Y:S01]  /*03a0*/  @!P0 IMAD.MOV.U32 R6, RZ, RZ, RZ ;  /* 0x000000ffff068224 */ /* 0x000fe200078e00ff */
[----:B------:R-:W-:Y:S06]  /*03b0*/  @!P0 BRA `(.L_x_7) ;  /* 0x00000000005c8947 */ /* 0x000fec0003800000 */
[----:B------:R-:W-:Y:S02]  /*03c0*/  FSETP.GTU.FTZ.AND P1, PT, |R3|, +INF , PT ;  /* 0x7f8000000300780b */ /* 0x000fe40003f3c200 */
[----:B------:R-:W-:-:S04]  /*03d0*/  FSETP.GTU.FTZ.AND P0, PT, |R0|, +INF , PT ;  /* 0x7f8000000000780b */ /* 0x000fc80003f1c200 */
[----:B------:R-:W-:-:S13]  /*03e0*/  PLOP3.LUT P0, PT, P0, P1, PT, 0xf8, 0x8f ;  /* 0x00000000008f781c */ /* 0x000fda0000703f70 */
[----:B------:R-:W-:Y:S05]  /*03f0*/  @P0 BRA `(.L_x_8) ;  /* 0x00000004004c0947 */ /* 0x000fea0003800000 */
[----:B------:R-:W-:-:S13]  /*0400*/  LOP3.LUT P0, RZ, R3, 0x7fffffff, R5, 0xc8, !PT ;  /* 0x7fffffff03ff7812 */ /* 0x000fda000780c805 */
[----:B------:R-:W-:Y:S05]  /*0410*/  @!P0 BRA `(.L_x_9) ;  /* 0x00000004003c8947 */ /* 0x000fea0003800000 */
[C---:B------:R-:W-:Y:S02]  /*0420*/  FSETP.NEU.FTZ.AND P2, PT, |R0|.reuse, +INF , PT ;  /* 0x7f8000000000780b */ /* 0x040fe40003f5d200 */
[----:B------:R-:W-:Y:S02]  /*0430*/  FSETP.NEU.FTZ.AND P1, PT, |R3|, +INF , PT ;  /* 0x7f8000000300780b */ /* 0x000fe40003f3d200 */
[----:B------:R-:W-:-:S11]  /*0440*/  FSETP.NEU.FTZ.AND P0, PT, |R0|, +INF , PT ;  /* 0x7f8000000000780b */ /* 0x000fd60003f1d200 */
[----:B------:R-:W-:Y:S05]  /*0450*/  @!P1 BRA !P2, `(.L_x_9) ;  /* 0x00000004002c9947 */ /* 0x000fea0005000000 */
[----:B------:R-:W-:-:S04]  /*0460*/  LOP3.LUT P2, RZ, R5, 0x7fffffff, RZ, 0xc0, !PT ;  /* 0x7fffffff05ff7812 */ /* 0x000fc8000784c0ff */
[----:B------:R-:W-:-:S13]  /*0470*/  PLOP3.LUT P1, PT, P1, P2, PT, 0x2f, 0xf2 ;  /* 0x0000000000f2781c */ /* 0x000fda0000f24577 */
[----:B------:R-:W-:Y:S05]  /*0480*/  @P1 BRA `(.L_x_10) ;  /* 0x0000000400181947 */ /* 0x000fea0003800000 */
[----:B------:R-:W-:-:S04]  /*0490*/  LOP3.LUT P1, RZ, R3, 0x7fffffff, RZ, 0xc0, !PT ;  /* 0x7fffffff03ff7812 */ /* 0x000fc8000782c0ff */
[----:B------:R-:W-:-:S13]  /*04a0*/  PLOP3.LUT P0, PT, P0, P1, PT, 0x2f, 0xf2 ;  /* 0x0000000000f2781c */ /* 0x000fda0000702577 */
[----:B------:R-:W-:Y:S05]  /*04b0*/  @P0 BRA `(.L_x_11) ;  /* 0x0000000400000947 */ /* 0x000fea0003800000 */
[----:B------:R-:W-:Y:S02]  /*04c0*/  ISETP.GE.AND P0, PT, R7, RZ, PT ;  /* 0x000000ff0700720c */ /* 0x000fe40003f06270 */
[----:B------:R-:W-:-:S11]  /*04d0*/  ISETP.GE.AND P1, PT, R9, RZ, PT ;  /* 0x000000ff0900720c */ /* 0x000fd60003f26270 */
[----:B------:R-:W-:Y:S02]  /*04e0*/  @P0 IMAD.MOV.U32 R6, RZ, RZ, RZ ;  /* 0x000000ffff060224 */ /* 0x000fe400078e00ff */
[----:B------:R-:W-:Y:S01]  /*04f0*/  @!P0 FFMA R5, R0, 1.84467440737095516160e+19, RZ ;  /* 0x5f80000000058823 */ /* 0x000fe200000000ff */
[----:B------:R-:W-:Y:S02]  /*0500*/  @!P0 IMAD.MOV.U32 R6, RZ, RZ, -0x40 ;  /* 0xffffffc0ff068424 */ /* 0x000fe400078e00ff */
[----:B------:R-:W-:Y:S02]  /*0510*/  @!P1 FFMA R3, R3, 1.84467440737095516160e+19, RZ ;  /* 0x5f80000003039823 */ /* 0x000fe400000000ff */
[----:B------:R-:W-:-:S07]  /*0520*/  @!P1 VIADD R6, R6, 0x40 ;  /* 0x0000004006069836 */ /* 0x000fce0000000000 */
.L_x_7:
[----:B------:R-:W-:Y:S01]  /*0530*/  LEA R0, R11, 0xc0800000, 0x17 ;  /* 0xc08000000b007811 */ /* 0x000fe200078eb8ff */
[----:B------:R-:W-:Y:S01]  /*0540*/  VIADD R8, R8, 0xffffff81 ;  /* 0xffffff8108087836 */ /* 0x000fe20000000000 */
[----:B------:R-:W-:Y:S03]  /*0550*/  BSSY.RECONVERGENT B3, `(.L_x_12) ;  /* 0x0000035000037945 */ /* 0x000fe60003800200 */
[----:B------:R-:W-:Y:S02]  /*0560*/  IMAD.IADD R3, R3, 0x1, -R0 ;  /* 0x0000000103037824 */ /* 0x000fe400078e0a00 */
[----:B------:R-:W-:Y:S02]  /*0570*/  IMAD R0, R8, -0x800000, R5 ;  /* 0xff80000008007824 */ /* 0x000fe400078e0205 */
[----:B------:R-:W0:Y:S01]  /*0580*/  MUFU.RCP R7, R3 ;  /* 0x0000000300077308 */ /* 0x000e220000001000 */
[----:B------:R-:W-:-:S04]  /*0590*/  FADD.FTZ R9, -R3, -RZ ;  /* 0x800000ff03097221 */ /* 0x000fc80000010100 */
[----:B0-----:R-:W-:-:S04]  /*05a0*/  FFMA R10, R7, R9, 1 ;  /* 0x3f800000070a7423 */ /* 0x001fc80000000009 */
[----:B------:R-:W-:-:S04]  /*05b0*/  FFMA R12, R7, R10, R7 ;  /* 0x0000000a070c7223 */ /* 0x000fc80000000007 */
[----:B------:R-:W-:-:S04]  /*05c0*/  FFMA R5, R0, R12, RZ ;  /* 0x0000000c00057223 */ /* 0x000fc800000000ff */
[----:B------:R-:W-:-:S04]  /*05d0*/  FFMA R10, R9, R5, R0 ;  /* 0x00000005090a7223 */ /* 0x000fc80000000000 */
[----:B------:R-:W-:Y:S01]  /*05e0*/  FFMA R7, R12, R10, R5 ;  /* 0x0000000a0c077223 */ /* 0x000fe20000000005 */
[----:B------:R-:W-:-:S03]  /*05f0*/  IADD3 R5, PT, PT, R8, 0x7f, -R11 ;  /* 0x0000007f08057810 */ /* 0x000fc60007ffe80b */
[----:B------:R-:W-:Y:S02]  /*0600*/  FFMA R10, R9, R7, R0 ;  /* 0x00000007090a7223 */ /* 0x000fe40000000000 */
[----:B------:R-:W-:Y:S02]  /*0610*/  IMAD.IADD R5, R5, 0x1, R6 ;  /* 0x0000000105057824 */ /* 0x000fe400078e0206 */
[----:B------:R-:W-:-:S05]  /*0620*/  FFMA R0, R12, R10, R7 ;  /* 0x0000000a0c007223 */ /* 0x000fca0000000007 */
[----:B------:R-:W-:-:S04]  /*0630*/  SHF.R.U32.HI R3, RZ, 0x17, R0 ;  /* 0x00000017ff037819 */ /* 0x000fc80000011600 */
[----:B------:R-:W-:-:S05]  /*0640*/  LOP3.LUT R3, R3, 0xff, RZ, 0xc0, !PT ;  /* 0x000000ff03037812 */ /* 0x000fca00078ec0ff */
[----:B------:R-:W-:-:S04]  /*0650*/  IMAD.IADD R9, R3, 0x1, R5 ;  /* 0x0000000103097824 */ /* 0x000fc800078e0205 */
[----:B------:R-:W-:-:S05]  /*0660*/  VIADD R3, R9, 0xffffffff ;  /* 0xffffffff09037836 */ /* 0x000fca0000000000 */
[----:B------:R-:W-:-:S13]  /*0670*/  ISETP.GE.U32.AND P0, PT, R3, 0xfe, PT ;  /* 0x000000fe0300780c */ /* 0x000fda0003f06070 */
[----:B------:R-:W-:Y:S05]  /*0680*/  @!P0 BRA `(.L_x_13) ;  /* 0x0000000000808947 */ /* 0x000fea0003800000 */
[----:B------:R-:W-:-:S13]  /*0690*/  ISETP.GT.AND P0, PT, R9, 0xfe, PT ;  /* 0x000000fe0900780c */ /* 0x000fda0003f04270 */
[----:B------:R-:W-:Y:S05]  /*06a0*/  @P0 BRA `(.L_x_14) ;  /* 0x00000000006c0947 */ /* 0x000fea0003800000 */
[----:B------:R-:W-:-:S13]  /*06b0*/  ISETP.GE.AND P0, PT, R9, 0x1, PT ;  /* 0x000000010900780c */ /* 0x000fda0003f06270 */
[----:B------:R-:W-:Y:S05]  /*06c0*/  @P0 BRA `(.L_x_15) ;  /* 0x0000000000740947 */ /* 0x000fea0003800000 */
[----:B------:R-:W-:Y:S02]  /*06d0*/  ISETP.GE.AND P0, PT, R9, -0x18, PT ;  /* 0xffffffe80900780c */ /* 0x000fe40003f06270 */
[----:B------:R-:W-:-:S11]  /*06e0*/  LOP3.LUT R0, R0, 0x80000000, RZ, 0xc0, !PT ;  /* 0x8000000000007812 */ /* 0x000fd600078ec0ff */
[----:B------:R-:W-:Y:S05]  /*06f0*/  @!P0 BRA `(.L_x_15) ;  /* 0x0000000000688947 */ /* 0x000fea0003800000 */
[CCC-:B------:R-:W-:Y:S01]  /*0700*/  FFMA.RZ R3, R12.reuse, R10.reuse, R7.reuse ;  /* 0x0000000a0c037223 */ /* 0x1c0fe2000000c007 */
[C---:B------:R-:W-:Y:S02]  /*0710*/  VIADD R8, R9.reuse, 0x20 ;  /* 0x0000002009087836 */ /* 0x040fe40000000000 */
[CCC-:B------:R-:W-:Y:S01]  /*0720*/  FFMA.RM R6, R12.reuse, R10.reuse, R7.reuse ;  /* 0x0000000a0c067223 */ /* 0x1c0fe20000004007 */
[----:B------:R-:W-:Y:S02]  /*0730*/  ISETP.NE.AND P2, PT, R9, RZ, PT ;  /* 0x000000ff0900720c */ /* 0x000fe40003f45270 */
[----:B------:R-:W-:Y:S01]  /*0740*/  LOP3.LUT R5, R3, 0x7fffff, RZ, 0xc0, !PT ;  /* 0x007fffff03057812 */ /* 0x000fe200078ec0ff */
[----:B------:R-:W-:Y:S01]  /*0750*/  FFMA.RP R3, R12, R10, R7 ;  /* 0x0000000a0c037223 */ /* 0x000fe20000008007 */
[----:B------:R-:W-:Y:S01]  /*0760*/  IMAD.MOV R7, RZ, RZ, -R9 ;  /* 0x000000ffff077224 */ /* 0x000fe200078e0a09 */
[----:B------:R-:W-:Y:S02]  /*0770*/  ISETP.NE.AND P1, PT, R9, RZ, PT ;  /* 0x000000ff0900720c */ /* 0x000fe40003f25270 */
[----:B------:R-:W-:-:S02]  /*0780*/  LOP3.LUT R5, R5, 0x800000, RZ, 0xfc, !PT ;  /* 0x0080000005057812 */ /* 0x000fc400078efcff */
[----:B------:R-:W-:Y:S02]  /*0790*/  FSETP.NEU.FTZ.AND P0, PT, R3, R6, PT ;  /* 0x000000060300720b */ /* 0x000fe40003f1d000 */
[----:B------:R-:W-:Y:S02]  /*07a0*/  SHF.L.U32 R8, R5, R8, RZ ;  /* 0x0000000805087219 */ /* 0x000fe400000006ff */
[----:B------:R-:W-:Y:S02]  /*07b0*/  SEL R6, R7, RZ, P2 ;  /* 0x000000ff07067207 */ /* 0x000fe40001000000 */
[----:B------:R-:W-:Y:S02]  /*07c0*/  ISETP.NE.AND P1, PT, R8, RZ, P1 ;  /* 0x000000ff0800720c */ /* 0x000fe40000f25270 */
[----:B------:R-:W-:Y:S02]  /*07d0*/  SHF.R.U32.HI R6, RZ, R6, R5 ;  /* 0x00000006ff067219 */ /* 0x000fe40000011605 */
[----:B------:R-:W-:-:S02]  /*07e0*/  PLOP3.LUT P0, PT, P0, P1, PT, 0xf8, 0x8f ;  /* 0x00000000008f781c */ /* 0x000fc40000703f70 */
[----:B------:R-:W-:Y:S02]  /*07f0*/  SHF.R.U32.HI R8, RZ, 0x1, R6 ;  /* 0x00000001ff087819 */ /* 0x000fe40000011606 */
[----:B------:R-:W-:-:S04]  /*0800*/  SEL R3, RZ, 0x1, !P0 ;  /* 0x00000001ff037807 */ /* 0x000fc80004000000 */
[----:B------:R-:W-:-:S04]  /*0810*/  LOP3.LUT R3, R3, 0x1, R8, 0xf8, !PT ;  /* 0x0000000103037812 */ /* 0x000fc800078ef808 */
[----:B------:R-:W-:-:S05]  /*0820*/  LOP3.LUT R3, R3, R6, RZ, 0xc0, !PT ;  /* 0x0000000603037212 */ /* 0x000fca00078ec0ff */
[----:B------:R-:W-:-:S05]  /*0830*/  IMAD.IADD R3, R8, 0x1, R3 ;  /* 0x0000000108037824 */ /* 0x000fca00078e0203 */
[----:B------:R-:W-:Y:S01]  /*0840*/  LOP3.LUT R0, R3, R0, RZ, 0xfc, !PT ;  /* 0x0000000003007212 */ /* 0x000fe200078efcff */
[----:B------:R-:W-:Y:S06]  /*0850*/  BRA `(.L_x_15) ;  /* 0x0000000000107947 */ /* 0x000fec0003800000 */
.L_x_14:
[----:B------:R-:W-:-:S04]  /*0860*/  LOP3.LUT R0, R0, 0x80000000, RZ, 0xc0, !PT ;  /* 0x8000000000007812 */ /* 0x000fc800078ec0ff */
[----:B------:R-:W-:Y:S01]  /*0870*/  LOP3.LUT R0, R0, 0x7f800000, RZ, 0xfc, !PT ;  /* 0x7f80000000007812 */ /* 0x000fe200078efcff */
[----:B------:R-:W-:Y:S06]  /*0880*/  BRA `(.L_x_15) ;  /* 0x0000000000047947 */ /* 0x000fec0003800000 */
.L_x_13:
[----:B------:R-:W-:-:S07]  /*0890*/  IMAD R0, R5, 0x800000, R0 ;  /* 0x0080000005007824 */ /* 0x000fce00078e0200 */
.L_x_15:
[----:B------:R-:W-:Y:S05]  /*08a0*/  BSYNC.RECONVERGENT B3 ;  /* 0x0000000000037941 */ /* 0x000fea0003800200 */
.L_x_12:
[----:B------:R-:W-:Y:S05]  /*08b0*/  BRA `(.L_x_16) ;  /* 0x0000000000207947 */ /* 0x000fea0003800000 */
.L_x_11:
[----:B------:R-:W-:-:S04]  /*08c0*/  LOP3.LUT R0, R3, 0x80000000, R5, 0x48, !PT ;  /* 0x8000000003007812 */ /* 0x000fc800078e4805 */
[----:B------:R-:W-:Y:S01]  /*08d0*/  LOP3.LUT R0, R0, 0x7f800000, RZ, 0xfc, !PT ;  /* 0x7f80000000007812 */ /* 0x000fe200078efcff */
[----:B------:R-:W-:Y:S06]  /*08e0*/  BRA `(.L_x_16) ;  /* 0x0000000000147947 */ /* 0x000fec0003800000 */
.L_x_10:
[----:B------:R-:W-:Y:S01]  /*08f0*/  LOP3.LUT R0, R3, 0x80000000, R5, 0x48, !PT ;  /* 0x8000000003007812 */ /* 0x000fe200078e4805 */
[----:B------:R-:W-:Y:S06]  /*0900*/  BRA `(.L_x_16) ;  /* 0x00000000000c7947 */ /* 0x000fec0003800000 */
.L_x_9:
[----:B------:R-:W0:Y:S01]  /*0910*/  MUFU.RSQ R0, -QNAN ;  /* 0xffc0000000007908 */ /* 0x000e220000001400 */
[----:B------:R-:W-:Y:S05]  /*0920*/  BRA `(.L_x_16) ;  /* 0x0000000000047947 */ /* 0x000fea0003800000 */
.L_x_8:
[----:B------:R-:W-:-:S07]  /*0930*/  FADD.FTZ R0, R0, R3 ;  /* 0x0000000300007221 */ /* 0x000fce0000010000 */
.L_x_16:
[----:B------:R-:W-:Y:S05]  /*0940*/  BSYNC.RECONVERGENT B2 ;  /* 0x0000000000027941 */ /* 0x000fea0003800200 */
.L_x_6:
[----:B------:R-:W-:-:S04]  /*0950*/  IMAD.MOV.U32 R5, RZ, RZ, 0x0 ;  /* 0x00000000ff057424 */ /* 0x000fc800078e00ff */
[----:B0-----:R-:W-:Y:S05]  /*0960*/  RET.REL.NODEC R4 `(_Z14average_windowPjPf) ;  /* 0xfffffff404a47950 */ /* 0x001fea0003c3ffff */
.L_x_17:
[----:B------:R-:W-:-:S00]  /*0970*/  BRA `(.L_x_17) ;  /* 0xfffffffc00fc7947 */ /* 0x000fc0000383ffff */
[----:B------:R-:W-:-:S00]  /*0980*/  NOP ;  /* 0x0000000000007918 */ /* 0x000fc00000000000 */
[----:B------:R-:W-:-:S00]  /*0990*/  NOP ;  /* 0x0000000000007918 */ /* 0x000fc00000000000 */
[----:B------:R-:W-:-:S00]  /*09a0*/  NOP ;  /* 0x0000000000007918 */ /* 0x000fc00000000000 */
[----:B------:R-:W-:-:S00]  /*09b0*/  NOP ;  /* 0x0000000000007918 */ /* 0x000fc00000000000 */
[----:B------:R-:W-:-:S00]  /*09c0*/  NOP ;  /* 0x0000000000007918 */ /* 0x000fc00000000000 */
[----:B------:R-:W-:-:S00]  /*09d0*/  NOP ;  /* 0x0000000000007918 */ /* 0x000fc00000000000 */
[----:B------:R-:W-:-:S00]  /*09e0*/  NOP ;  /* 0x0000000000007918 */ /* 0x000fc00000000000 */
[----:B------:R-:W-:-:S00]  /*09f0*/  NOP ;  /* 0x0000000000007918 */ /* 0x000fc00000000000 */
.L_x_18:


//--------------------- .nv.shared.reserved.0     --------------------------
	.section	.nv.shared.reserved.0,"aw",@nobits
	.weak		__nv_reservedSMEM_offset_0_alias
	.size		__nv_reservedSMEM_offset_0_alias, 0, 64
	.other		__nv_reservedSMEM_offset_0_alias,@"STO_CUDA_RESERVED_SHARED STV_DEFAULT"
__nv_reservedSMEM_offset_0_alias:
	.zero		0
	.zero		64


//--------------------- .nv.constant0._Z14average_windowPjPf --------------------------
	.section	.nv.constant0._Z14average_windowPjPf,"a",@progbits
	.sectionflags	@""
	.align	4
.nv.constant0._Z14average_windowPjPf:
	.zero		912


//--------------------- SYMBOLS --------------------------

	.type		.nv.reservedSmem.offset0,@object
	.size		.nv.reservedSmem.offset0,0x4
